//
// Generated by NVIDIA NVVM Compiler
//
// Compiler Build ID: CL-36424714
// Cuda compilation tools, release 13.0, V13.0.88
// Based on NVVM 20.0.0
//

.version 9.0
.target sm_100
.address_size 64

	// .globl	_Z9test_syncv
.extern .func  (.param .b32 func_retval0) vprintf
(
	.param .b64 vprintf_param_0,
	.param .b64 vprintf_param_1
)
;
.global .align 1 .b8 $str[23] = {80, 111, 115, 116, 45, 115, 121, 110, 99, 32, 116, 104, 114, 101, 97, 100, 58, 32, 37, 50, 100, 10};

.visible .entry _Z9test_syncv()
{
	.local .align 8 .b8 	__local_depot0[8];
	.reg .b64 	%SP;
	.reg .b64 	%SPL;
	.reg .pred 	%p<2>;
	.reg .b32 	%r<4>;
	.reg .b64 	%rd<5>;

	mov.u64 	%SPL, __local_depot0;
	cvta.local.u64 	%SP, %SPL;
	mov.u32 	%r1, %tid.x;
	setp.eq.s32 	%p1, %r1, 2;
	@%p1 bra 	$L__BB0_2;
	add.u64 	%rd1, %SP, 0;
	add.u64 	%rd2, %SPL, 0;
	bar.sync 	0;
	st.local.u32 	[%rd2], %r1;
	mov.u64 	%rd3, $str;
	cvta.global.u64 	%rd4, %rd3;
	{ // callseq 0, 0
	.param .b64 param0;
	st.param.b64 	[param0], %rd4;
	.param .b64 param1;
	st.param.b64 	[param1], %rd1;
	.param .b32 retval0;
	call.uni (retval0), 
	vprintf, 
	(
	param0, 
	param1
	);
	ld.param.b32 	%r2, [retval0];
	} // callseq 0
$L__BB0_2:
	ret;

}


// ===== COMPILED SASS (sm_100) =====

	.target	sm_100

	.elftype	@"ET_EXEC"


//--------------------- .note.nv.tkinfo           --------------------------
	.section	.note.nv.tkinfo,"",@"SHT_NOTE"
	.sectionflags	@"SHF_NOTE_NV_TKINFO"
	.tkinfo
        /*0018*/ 	.word	0x00000002
        /*0030*/ 	.string	""
        /*0030*/ 	.string	"ptxas"
        /*0030*/ 	.string	"Cuda compilation tools, release 13.0, V13.0.88"
        /*0030*/ 	.string	"Build cuda_13.0.r13.0/compiler.36424714_0"
        /*0030*/ 	.string	"-arch sm_100 -m 64 "



//--------------------- .note.nv.cuinfo           --------------------------
	.section	.note.nv.cuinfo,"",@"SHT_NOTE"
	.sectionflags	@"SHF_NOTE_NV_CUINFO"
        /*0018*/ 	.short	0x0002
        /*001a*/ 	.short	0x0064
        /*001c*/ 	.short	0x0082
	.zero		2


//--------------------- .nv.info                  --------------------------
	.section	.nv.info,"",@"SHT_CUDA_INFO"
	.align	4


	//----- nvinfo : EIATTR_REGCOUNT
	.align		4
        /*0000*/ 	.byte	0x04, 0x2f
        /*0002*/ 	.short	(.L_2 - .L_1)
	.align		4
.L_1:
        /*0004*/ 	.word	index@(_Z9test_syncv)
        /*0008*/ 	.word	0x00000018


	//----- nvinfo : EIATTR_FRAME_SIZE
	.align		4
.L_2:
        /*000c*/ 	.byte	0x04, 0x11
        /*000e*/ 	.short	(.L_4 - .L_3)
	.align		4
.L_3:
        /*0010*/ 	.word	index@(_Z9test_syncv)
        /*0014*/ 	.word	0x00000008


	//----- nvinfo : EIATTR_MIN_STACK_SIZE
	.align		4
.L_4:
        /*0018*/ 	.byte	0x04, 0x12
        /*001a*/ 	.short	(.L_6 - .L_5)
	.align		4
.L_5:
        /*001c*/ 	.word	index@(_Z9test_syncv)
        /*0020*/ 	.word	0x00000008
.L_6:


//--------------------- .nv.compat                --------------------------
	.section	.nv.compat,"",@"SHT_CUDA_COMPAT_INFO"
	.align	4
        /*0000*/ 	.byte	0x02, 0x09, 0x00, 0x00, 0x02, 0x02, 0x01, 0x00, 0x02, 0x05, 0x05, 0x00, 0x03, 0x07, 0x01, 0x01
        /*0010*/ 	.byte	0x02, 0x03, 0x00, 0x00, 0x02, 0x06, 0x01, 0x00, 0x04, 0x0b, 0x08, 0x00, 0x09, 0x00, 0x00, 0x00
        /*0020*/ 	.byte	0x00, 0x00, 0x00, 0x00


//--------------------- .nv.info._Z9test_syncv    --------------------------
	.section	.nv.info._Z9test_syncv,"",@"SHT_CUDA_INFO"
	.sectionflags	@""
	.align	4


	//----- nvinfo : EIATTR_CUDA_API_VERSION
	.align		4
        /*0000*/ 	.byte	0x04, 0x37
        /*0002*/ 	.short	(.L_8 - .L_7)
.L_7:
        /*0004*/ 	.word	0x00000082


	//----- nvinfo : EIATTR_SPARSE_MMA_MASK
	.align		4
.L_8:
        /*0008*/ 	.byte	0x03, 0x50
        /*000a*/ 	.short	0x0000


	//----- nvinfo : EIATTR_MAXREG_COUNT
	.align		4
        /*000c*/ 	.byte	0x03, 0x1b
        /*000e*/ 	.short	0x00ff


	//----- nvinfo : EIATTR_NUM_BARRIERS
	.align		4
        /*0010*/ 	.byte	0x02, 0x4c
        /*0012*/ 	.byte	0x01
	.zero		1


	//----- nvinfo : EIATTR_EXTERNS
	.align		4
        /*0014*/ 	.byte	0x04, 0x0f
        /*0016*/ 	.short	(.L_10 - .L_9)


	//   ....[0]....
	.align		4
.L_9:
        /*0018*/ 	.word	index@(vprintf)


	//----- nvinfo : EIATTR_MERCURY_ISA_VERSION
	.align		4
.L_10:
        /*001c*/ 	.byte	0x03, 0x5f
        /*001e*/ 	.short	0x0101


	//----- nvinfo : EIATTR_VRC_CTA_INIT_COUNT
	.align		4
        /*0020*/ 	.byte	0x02, 0x4a
	.zero		1
	.zero		1


	//----- nvinfo : EIATTR_SYSCALL_OFFSETS
	.align		4
        /*0024*/ 	.byte	0x04, 0x46
        /*0026*/ 	.short	(.L_12 - .L_11)


	//   ....[0]....
.L_11:
        /*0028*/ 	.word	0x00000110


	//----- nvinfo : EIATTR_EXIT_INSTR_OFFSETS
	.align		4
.L_12:
        /*002c*/ 	.byte	0x04, 0x1c
        /*002e*/ 	.short	(.L_14 - .L_13)


	//   ....[0]....
.L_13:
        /*0030*/ 	.word	0x00000080


	//   ....[1]....
        /*0034*/ 	.word	0x00000120


	//----- nvinfo : EIATTR_CRS_STACK_SIZE
	.align		4
.L_14:
        /*0038*/ 	.byte	0x04, 0x1e
        /*003a*/ 	.short	(.L_16 - .L_15)
.L_15:
        /*003c*/ 	.word	0x00000000


	//----- nvinfo : EIATTR_SW_WAR
	.align		4
.L_16:
        /*0040*/ 	.byte	0x04, 0x36
        /*0042*/ 	.short	(.L_18 - .L_17)
.L_17:
        /*0044*/ 	.word	0x00000008
.L_18:


//--------------------- .nv.callgraph             --------------------------
	.section	.nv.callgraph,"",@"SHT_CUDA_CALLGRAPH"
	.align	4
	.sectionentsize	8
	.align		4
        /*0000*/ 	.word	0x00000000
	.align		4
        /*0004*/ 	.word	0xffffffff
	.align		4
        /*0008*/ 	.word	index@(_Z9test_syncv)
	.align		4
        /*000c*/ 	.word	index@(vprintf)
	.align		4
        /*0010*/ 	.word	0x00000000
	.align		4
        /*0014*/ 	.word	0xfffffffe
	.align		4
        /*0018*/ 	.word	0x00000000
	.align		4
        /*001c*/ 	.word	0xfffffffd
	.align		4
        /*0020*/ 	.word	0x00000000
	.align		4
        /*0024*/ 	.word	0xfffffffc


//--------------------- .nv.constant4             --------------------------
	.section	.nv.constant4,"a",@progbits
	.align	8
	.align		8
.nv.constant4:
        /*0000*/ 	.dword	vprintf
	.align		8
        /*0008*/ 	.dword	$str


//--------------------- .text._Z9test_syncv       --------------------------
	.section	.text._Z9test_syncv,"ax",@progbits
	.align	128
        .global         _Z9test_syncv
        .type           _Z9test_syncv,@function
        .size           _Z9test_syncv,(.L_x_2 - _Z9test_syncv)
        .other          _Z9test_syncv,@"STO_CUDA_ENTRY STV_DEFAULT"
_Z9test_syncv:
.text._Z9test_syncv:
[----:B------:R-:W0:Y:S01]  /*0000*/  LDC R1, c[0x0][0x37c] ;  /* 0x0000df00ff017b82 */ /* 0x000e220000000800 */
[----:B------:R-:W1:Y:S01]  /*0010*/  S2R R8, SR_TID.X ;  /* 0x0000000000087919 */ /* 0x000e620000002100 */
[----:B------:R-:W2:Y:S01]  /*0020*/  LDCU UR4, c[0x0][0x2f8] ;  /* 0x00005f00ff0477ac */ /* 0x000ea20008000800 */
[----:B0-----:R-:W-:Y:S01]  /*0030*/  VIADD R1, R1, 0xfffffff8 ;  /* 0xfffffff801017836 */ /* 0x001fe20000000000 */
[----:B------:R-:W0:Y:S04]  /*0040*/  LDCU UR5, c[0x0][0x2fc] ;  /* 0x00005f80ff0577ac */ /* 0x000e280008000800 */
[----:B--2---:R-:W-:-:S05]  /*0050*/  IADD3 R6, P1, PT, R1, UR4, RZ ;  /* 0x0000000401067c10 */ /* 0x004fca000ff3e0ff */
[----:B0-----:R-:W-:Y:S01]  /*0060*/  IMAD.X R7, RZ, RZ, UR5, P1 ;  /* 0x00000005ff077e24 */ /* 0x001fe200088e06ff */
[----:B-1----:R-:W-:-:S13]  /*0070*/  ISETP.NE.AND P0, PT, R8, 0x2, PT ;  /* 0x000000020800780c */ /* 0x002fda0003f05270 */
[----:B------:R-:W-:Y:S05]  /*0080*/  @!P0 EXIT ;  /* 0x000000000000894d */ /* 0x000fea0003800000 */
[----:B------:R-:W-:Y:S01]  /*0090*/  MOV R0, 0x0 ;  /* 0x0000000000007802 */ /* 0x000fe20000000f00 */
[----:B------:R0:W-:Y:S01]  /*00a0*/  STL [R1], R8 ;  /* 0x0000000801007387 */ /* 0x0001e20000100800 */
[----:B------:R-:W1:Y:S02]  /*00b0*/  LDCU.64 UR4, c[0x4][0x8] ;  /* 0x01000100ff0477ac */ /* 0x000e640008000a00 */
[----:B------:R0:W2:Y:S01]  /*00c0*/  LDC.64 R2, c[0x4][R0] ;  /* 0x0100000000027b82 */ /* 0x0000a20000000a00 */
[----:B-1----:R-:W-:Y:S02]  /*00d0*/  IMAD.U32 R4, RZ, RZ, UR4 ;  /* 0x00000004ff047e24 */ /* 0x002fe4000f8e00ff */
[----:B------:R-:W-:-:S05]  /*00e0*/  IMAD.U32 R5, RZ, RZ, UR5 ;  /* 0x00000005ff057e24 */ /* 0x000fca000f8e00ff */
[----:B0-----:R-:W-:Y:S06]  /*00f0*/  BAR.SYNC.DEFER_BLOCKING 0x0 ;  /* 0x0000000000007b1d */ /* 0x001fec0000010000 */
[----:B------:R-:W-:-:S07]  /*0100*/  LEPC R20, `(.L_x_0) ;  /* 0x000000001014794e */ /* 0x000fce0000000000 */
[----:B--2---:R-:W-:Y:S05]  /*0110*/  CALL.ABS.NOINC R2 ;  /* 0x0000000002007343 */ /* 0x004fea0003c00000 */
.L_x_0:
[----:B------:R-:W-:Y:S05]  /*0120*/  EXIT ;  /* 0x000000000000794d */ /* 0x000fea0003800000 */
.L_x_1:
[----:B------:R-:W-:-:S00]  /*0130*/  BRA `(.L_x_1) ;  /* 0xfffffffc00fc7947 */ /* 0x000fc0000383ffff */
[----:B------:R-:W-:-:S00]  /*0140*/  NOP ;  /* 0x0000000000007918 */ /* 0x000fc00000000000 */
        /* <DEDUP_REMOVED lines=11> */
.L_x_2:


//--------------------- .nv.global.init           --------------------------
	.section	.nv.global.init,"aw",@progbits
.nv.global.init:
	.type		$str,@object
	.size		$str,(.L_0 - $str)
$str:
        /*0000*/ 	.byte	0x50, 0x6f, 0x73, 0x74, 0x2d, 0x73, 0x79, 0x6e, 0x63, 0x20, 0x74, 0x68, 0x72, 0x65, 0x61, 0x64
        /*0010*/ 	.byte	0x3a, 0x20, 0x25, 0x32, 0x64, 0x0a, 0x00
.L_0:


//--------------------- .nv.shared.reserved.0     --------------------------
	.section	.nv.shared.reserved.0,"aw",@nobits
	.weak		__nv_reservedSMEM_offset_0_alias
	.size		__nv_reservedSMEM_offset_0_alias, 0, 64
	.other		__nv_reservedSMEM_offset_0_alias,@"STO_CUDA_RESERVED_SHARED STV_DEFAULT"
__nv_reservedSMEM_offset_0_alias:
	.zero		0
	.zero		64


//--------------------- .nv.constant0._Z9test_syncv --------------------------
	.section	.nv.constant0._Z9test_syncv,"a",@progbits
	.sectionflags	@""
	.align	4
.nv.constant0._Z9test_syncv:
	.zero		896


//--------------------- SYMBOLS --------------------------

	.type		.nv.reservedSmem.offset0,@object
	.size		.nv.reservedSmem.offset0,0x4
	.type		vprintf,@function
